	.headerflags	@"EF_CUDA_TEXMODE_UNIFIED EF_CUDA_64BIT_ADDRESS EF_CUDA_ACCELERATORS EF_CUDA_SM90 EF_CUDA_VIRTUAL_SM(EF_CUDA_SM90)"
	.elftype	@"ET_EXEC"


//--------------------- .nv.info                  --------------------------
	.section	.nv.info,"",@"SHT_CUDA_INFO"
	.align	4


	//----- nvinfo : EIATTR_REGCOUNT
	.align		4
        /*0000*/ 	.byte	0x04, 0x2f
        /*0002*/ 	.short	(.L_1 - .L_0)
	.align		4
.L_0:
        /*0004*/ 	.word	index@(triton_poi_fused_convolution_10)
        /*0008*/ 	.word	0x0000000c


	//----- nvinfo : EIATTR_MIN_STACK_SIZE
	.align		4
.L_1:
        /*000c*/ 	.byte	0x04, 0x12
        /*000e*/ 	.short	(.L_3 - .L_2)
	.align		4
.L_2:
        /*0010*/ 	.word	index@(triton_poi_fused_convolution_10)
        /*0014*/ 	.word	0x00000000


	//----- nvinfo : EIATTR_FRAME_SIZE
	.align		4
.L_3:
        /*0018*/ 	.byte	0x04, 0x11
        /*001a*/ 	.short	(.L_5 - .L_4)
	.align		4
.L_4:
        /*001c*/ 	.word	index@(triton_poi_fused_convolution_10)
        /*0020*/ 	.word	0x00000000


	//----- nvinfo : EIATTR_MIN_STACK_SIZE
	.align		4
.L_5:
        /*0024*/ 	.byte	0x04, 0x12
        /*0026*/ 	.short	(.L_7 - .L_6)
	.align		4
.L_6:
        /*0028*/ 	.word	index@(triton_poi_fused_convolution_10)
        /*002c*/ 	.word	0x00000000
.L_7:


//--------------------- .nv.info.triton_poi_fused_convolution_10 --------------------------
	.section	.nv.info.triton_poi_fused_convolution_10,"",@"SHT_CUDA_INFO"
	.sectionflags	@""
	.align	4


	//----- nvinfo : EIATTR_CUDA_API_VERSION
	.align		4
        /*0000*/ 	.byte	0x04, 0x37
        /*0002*/ 	.short	(.L_9 - .L_8)
.L_8:
        /*0004*/ 	.word	0x0000007c


	//----- nvinfo : EIATTR_KPARAM_INFO
	.align		4
.L_9:
        /*0008*/ 	.byte	0x04, 0x17
        /*000a*/ 	.short	(.L_11 - .L_10)
.L_10:
        /*000c*/ 	.word	0x00000000
        /*0010*/ 	.short	0x0002
        /*0012*/ 	.short	0x0010
        /*0014*/ 	.byte	0x00, 0xf0, 0x11, 0x00


	//----- nvinfo : EIATTR_KPARAM_INFO
	.align		4
.L_11:
        /*0018*/ 	.byte	0x04, 0x17
        /*001a*/ 	.short	(.L_13 - .L_12)
.L_12:
        /*001c*/ 	.word	0x00000000
        /*0020*/ 	.short	0x0001
        /*0022*/ 	.short	0x0008
        /*0024*/ 	.byte	0x00, 0xf4, 0x21, 0x00


	//----- nvinfo : EIATTR_KPARAM_INFO
	.align		4
.L_13:
        /*0028*/ 	.byte	0x04, 0x17
        /*002a*/ 	.short	(.L_15 - .L_14)
.L_14:
        /*002c*/ 	.word	0x00000000
        /*0030*/ 	.short	0x0000
        /*0032*/ 	.short	0x0000
        /*0034*/ 	.byte	0x00, 0xf4, 0x21, 0x00


	//----- nvinfo : EIATTR_SPARSE_MMA_MASK
	.align		4
.L_15:
        /*0038*/ 	.byte	0x03, 0x50
        /*003a*/ 	.short	0x0000


	//----- nvinfo : EIATTR_MAXREG_COUNT
	.align		4
        /*003c*/ 	.byte	0x03, 0x1b
        /*003e*/ 	.short	0x00ff


	//----- nvinfo : EIATTR_EXIT_INSTR_OFFSETS
	.align		4
        /*0040*/ 	.byte	0x04, 0x1c
        /*0042*/ 	.short	(.L_17 - .L_16)


	//   ....[0]....
.L_16:
        /*0044*/ 	.word	0x00000170


	//----- nvinfo : EIATTR_REQNTID
	.align		4
.L_17:
        /*0048*/ 	.byte	0x04, 0x10
        /*004a*/ 	.short	(.L_19 - .L_18)
.L_18:
        /*004c*/ 	.word	0x00000100
        /*0050*/ 	.word	0x00000001
        /*0054*/ 	.word	0x00000001


	//----- nvinfo : EIATTR_CBANK_PARAM_SIZE
	.align		4
.L_19:
        /*0058*/ 	.byte	0x03, 0x19
        /*005a*/ 	.short	0x0014


	//----- nvinfo : EIATTR_PARAM_CBANK
	.align		4
        /*005c*/ 	.byte	0x04, 0x0a
        /*005e*/ 	.short	(.L_21 - .L_20)
	.align		4
.L_20:
        /*0060*/ 	.word	index@(.nv.constant0.triton_poi_fused_convolution_10)
        /*0064*/ 	.short	0x0210
        /*0066*/ 	.short	0x0014


	//----- nvinfo : EIATTR_SW_WAR
	.align		4
.L_21:
        /*0068*/ 	.byte	0x04, 0x36
        /*006a*/ 	.short	(.L_23 - .L_22)
.L_22:
        /*006c*/ 	.word	0x00000008
.L_23:


//--------------------- .nv.callgraph             --------------------------
	.section	.nv.callgraph,"",@"SHT_CUDA_CALLGRAPH"
	.align	4
	.sectionentsize	8
	.align		4
        /*0000*/ 	.word	0x00000000
	.align		4
        /*0004*/ 	.word	0xffffffff
	.align		4
        /*0008*/ 	.word	0x00000000
	.align		4
        /*000c*/ 	.word	0xfffffffe
	.align		4
        /*0010*/ 	.word	0x00000000
	.align		4
        /*0014*/ 	.word	0xfffffffd
	.align		4
        /*0018*/ 	.word	0x00000000
	.align		4
        /*001c*/ 	.word	0xfffffffc


//--------------------- .text.triton_poi_fused_convolution_10 --------------------------
	.section	.text.triton_poi_fused_convolution_10,"ax",@progbits
	.align	128
        .global         triton_poi_fused_convolution_10
        .type           triton_poi_fused_convolution_10,@function
        .size           triton_poi_fused_convolution_10,(.L_x_1 - triton_poi_fused_convolution_10)
        .other          triton_poi_fused_convolution_10,@"STO_CUDA_ENTRY STV_DEFAULT"
triton_poi_fused_convolution_10:
.text.triton_poi_fused_convolution_10:
[----:B------:R-:W-:Y:S01]  /*0000*/  LDC R1, c[0x0][0x28] ;  /* 0x00000a00ff017b82 */ /* 0x000fe20000000800 */
[----:B------:R-:W1:Y:S07]  /*0010*/  S2R R0, SR_TID.X ;  /* 0x0000000000007919 */ /* 0x000e6e0000002100 */
[----:B------:R-:W2:Y:S01]  /*0020*/  LDC.64 R4, c[0x0][0x218] ;  /* 0x00008600ff047b82 */ /* 0x000ea20000000a00 */
[----:B------:R-:W-:Y:S01]  /*0030*/  ULDC.64 UR4, c[0x0][0x208] ;  /* 0x0000820000047ab9 */ /* 0x000fe20000000a00 */
[----:B------:R-:W3:Y:S06]  /*0040*/  S2R R7, SR_CTAID.X ;  /* 0x0000000000077919 */ /* 0x000eec0000002500 */
[----:B------:R-:W4:Y:S01]  /*0050*/  LDC.64 R2, c[0x0][0x210] ;  /* 0x00008400ff027b82 */ /* 0x000f220000000a00 */
[----:B-1----:R-:W-:Y:S01]  /*0060*/  IMAD.SHL.U32 R0, R0, 0x2, RZ ;  /* 0x0000000200007824 */ /* 0x002fe200078e00ff */
[----:B---3--:R-:W-:-:S04]  /*0070*/  SHF.R.S32.HI R6, RZ, 0x16, R7 ;  /* 0x00000016ff067819 */ /* 0x008fc80000011407 */
[----:B------:R-:W-:Y:S02]  /*0080*/  LOP3.LUT R0, R0, 0x1fe, RZ, 0xc0, !PT ;  /* 0x000001fe00007812 */ /* 0x000fe400078ec0ff */
[----:B------:R-:W-:-:S03]  /*0090*/  SGXT R6, R6, 0x1 ;  /* 0x000000010606781a */ /* 0x000fc60000000200 */
[----:B------:R-:W-:-:S04]  /*00a0*/  IMAD R7, R7, 0x200, R0 ;  /* 0x0000020007077824 */ /* 0x000fc800078e0200 */
[----:B----4-:R-:W-:Y:S01]  /*00b0*/  IMAD.WIDE R2, R7, 0x4, R2 ;  /* 0x0000000407027825 */ /* 0x010fe200078e0202 */
[----:B------:R-:W-:-:S04]  /*00c0*/  LEA.HI R6, R6, R7, RZ, 0xc ;  /* 0x0000000706067211 */ /* 0x000fc800078f60ff */
[----:B------:R-:W-:-:S04]  /*00d0*/  SHF.R.S32.HI R6, RZ, 0xc, R6 ;  /* 0x0000000cff067819 */ /* 0x000fc80000011406 */
[----:B------:R-:W-:-:S04]  /*00e0*/  LEA.HI R0, R6, R6, RZ, 0x4 ;  /* 0x0000000606007211 */ /* 0x000fc800078f20ff */
[----:B------:R-:W-:-:S05]  /*00f0*/  LOP3.LUT R9, R0, 0xfffffff0, RZ, 0xc0, !PT ;  /* 0xfffffff000097812 */ /* 0x000fca00078ec0ff */
[----:B------:R-:W-:Y:S02]  /*0100*/  IMAD.IADD R9, R6, 0x1, -R9 ;  /* 0x0000000106097824 */ /* 0x000fe400078e0a09 */
[----:B------:R-:W3:Y:S02]  /*0110*/  LDG.E.64 R6, desc[UR4][R2.64] ;  /* 0x0000000402067981 */ /* 0x000ee4000c1e1b00 */
[----:B--2---:R-:W-:-:S06]  /*0120*/  IMAD.WIDE R4, R9, 0x4, R4 ;  /* 0x0000000409047825 */ /* 0x004fcc00078e0204 */
[----:B------:R-:W3:Y:S02]  /*0130*/  LDG.E.EL R4, desc[UR4][R4.64] ;  /* 0x0000000404047981 */ /* 0x000ee4000c2e1900 */
[--C-:B---3--:R-:W-:Y:S01]  /*0140*/  FADD R6, R6, R4.reuse ;  /* 0x0000000406067221 */ /* 0x108fe20000000000 */
[----:B------:R-:W-:-:S05]  /*0150*/  FADD R7, R7, R4 ;  /* 0x0000000407077221 */ /* 0x000fca0000000000 */
[----:B------:R-:W-:Y:S01]  /*0160*/  STG.E.64 desc[UR4][R2.64], R6 ;  /* 0x0000000602007986 */ /* 0x000fe2000c101b04 */
[----:B------:R-:W-:Y:S05]  /*0170*/  EXIT ;  /* 0x000000000000794d */ /* 0x000fea0003800000 */
.L_x_0:
[----:B------:R-:W-:-:S00]  /*0180*/  BRA `(.L_x_0) ;  /* 0xfffffffc00fc7947 */ /* 0x000fc0000383ffff */
[----:B------:R-:W-:-:S00]  /*0190*/  NOP ;  /* 0x0000000000007918 */ /* 0x000fc00000000000 */
        /* <DEDUP_REMOVED lines=14> */
.L_x_1:


//--------------------- .nv.constant0.triton_poi_fused_convolution_10 --------------------------
	.section	.nv.constant0.triton_poi_fused_convolution_10,"a",@progbits
	.sectionflags	@""
	.align	4
.nv.constant0.triton_poi_fused_convolution_10:
	.zero		548
